//
// Generated by NVIDIA NVVM Compiler
//
// Compiler Build ID: CL-36424714
// Cuda compilation tools, release 13.0, V13.0.88
// Based on NVVM 20.0.0
//

.version 9.0
.target sm_100
.address_size 64

	// .globl	_Z10lcs_kernelPcS_Piiii

.visible .entry _Z10lcs_kernelPcS_Piiii(
	.param .u64 .ptr .align 1 _Z10lcs_kernelPcS_Piiii_param_0,
	.param .u64 .ptr .align 1 _Z10lcs_kernelPcS_Piiii_param_1,
	.param .u64 .ptr .align 1 _Z10lcs_kernelPcS_Piiii_param_2,
	.param .u32 _Z10lcs_kernelPcS_Piiii_param_3,
	.param .u32 _Z10lcs_kernelPcS_Piiii_param_4,
	.param .u32 _Z10lcs_kernelPcS_Piiii_param_5
)
{
	.reg .pred 	%p<10>;
	.reg .b16 	%rs<3>;
	.reg .b32 	%r<31>;
	.reg .b64 	%rd<27>;

	ld.param.u64 	%rd2, [_Z10lcs_kernelPcS_Piiii_param_0];
	ld.param.u64 	%rd3, [_Z10lcs_kernelPcS_Piiii_param_1];
	ld.param.u64 	%rd4, [_Z10lcs_kernelPcS_Piiii_param_2];
	ld.param.u32 	%r7, [_Z10lcs_kernelPcS_Piiii_param_3];
	ld.param.u32 	%r8, [_Z10lcs_kernelPcS_Piiii_param_4];
	ld.param.u32 	%r9, [_Z10lcs_kernelPcS_Piiii_param_5];
	cvta.to.global.u64 	%rd1, %rd4;
	setp.ge.s32 	%p1, %r9, %r8;
	@%p1 bra 	$L__BB0_2;
	mov.u32 	%r29, %tid.x;
	sub.s32 	%r13, %r9, %r29;
	add.s32 	%r30, %r13, 1;
	bra.uni 	$L__BB0_3;
$L__BB0_2:
	mov.u32 	%r10, %tid.x;
	sub.s32 	%r11, %r10, %r8;
	add.s32 	%r12, %r11, %r9;
	add.s32 	%r29, %r12, 1;
	sub.s32 	%r30, %r8, %r10;
$L__BB0_3:
	add.s32 	%r14, %r29, 1;
	setp.gt.u32 	%p2, %r29, 2147483646;
	setp.gt.s32 	%p3, %r14, %r7;
	or.pred  	%p4, %p2, %p3;
	setp.lt.s32 	%p5, %r30, 1;
	or.pred  	%p6, %p5, %p4;
	setp.gt.s32 	%p7, %r30, %r8;
	or.pred  	%p8, %p7, %p6;
	@%p8 bra 	$L__BB0_7;
	cvt.u64.u32 	%rd5, %r29;
	cvta.to.global.u64 	%rd6, %rd2;
	add.s64 	%rd7, %rd6, %rd5;
	ld.global.u8 	%rs1, [%rd7];
	add.s32 	%r15, %r30, -1;
	cvt.u64.u32 	%rd8, %r15;
	cvta.to.global.u64 	%rd9, %rd3;
	add.s64 	%rd10, %rd9, %rd8;
	ld.global.u8 	%rs2, [%rd10];
	setp.ne.s16 	%p9, %rs1, %rs2;
	@%p9 bra 	$L__BB0_6;
	mad.lo.s32 	%r23, %r29, %r8, %r29;
	add.s32 	%r24, %r8, %r23;
	cvt.s64.s32 	%rd20, %r23;
	cvt.u64.u32 	%rd21, %r30;
	add.s64 	%rd22, %rd21, %rd20;
	shl.b64 	%rd23, %rd22, 2;
	add.s64 	%rd24, %rd1, %rd23;
	ld.global.u32 	%r25, [%rd24+-4];
	add.s32 	%r26, %r25, 1;
	add.s32 	%r27, %r24, %r30;
	add.s32 	%r28, %r27, 1;
	mul.wide.s32 	%rd25, %r28, 4;
	add.s64 	%rd26, %rd1, %rd25;
	st.global.u32 	[%rd26], %r26;
	bra.uni 	$L__BB0_7;
$L__BB0_6:
	add.s32 	%r16, %r8, 1;
	mad.lo.s32 	%r17, %r29, %r8, %r29;
	add.s32 	%r18, %r17, %r30;
	mul.wide.s32 	%rd11, %r18, 4;
	add.s64 	%rd12, %rd1, %rd11;
	ld.global.u32 	%r19, [%rd12];
	add.s32 	%r20, %r17, %r16;
	cvt.s64.s32 	%rd13, %r20;
	cvt.u64.u32 	%rd14, %r30;
	add.s64 	%rd15, %rd13, %rd14;
	shl.b64 	%rd16, %rd15, 2;
	add.s64 	%rd17, %rd1, %rd16;
	ld.global.u32 	%r21, [%rd17+-4];
	max.s32 	%r22, %r19, %r21;
	mul.wide.s32 	%rd18, %r16, 4;
	add.s64 	%rd19, %rd12, %rd18;
	st.global.u32 	[%rd19], %r22;
$L__BB0_7:
	ret;

}


// ===== COMPILED SASS (sm_100) =====

	.target	sm_100

	.elftype	@"ET_EXEC"


//--------------------- .note.nv.tkinfo           --------------------------
	.section	.note.nv.tkinfo,"",@"SHT_NOTE"
	.sectionflags	@"SHF_NOTE_NV_TKINFO"
	.tkinfo
        /*0018*/ 	.word	0x00000002
        /*0030*/ 	.string	""
        /*0030*/ 	.string	"ptxas"
        /*0030*/ 	.string	"Cuda compilation tools, release 13.0, V13.0.88"
        /*0030*/ 	.string	"Build cuda_13.0.r13.0/compiler.36424714_0"
        /*0030*/ 	.string	"-arch sm_100 -m 64 "



//--------------------- .note.nv.cuinfo           --------------------------
	.section	.note.nv.cuinfo,"",@"SHT_NOTE"
	.sectionflags	@"SHF_NOTE_NV_CUINFO"
        /*0018*/ 	.short	0x0002
        /*001a*/ 	.short	0x0064
        /*001c*/ 	.short	0x0082
	.zero		2


//--------------------- .nv.info                  --------------------------
	.section	.nv.info,"",@"SHT_CUDA_INFO"
	.align	4


	//----- nvinfo : EIATTR_REGCOUNT
	.align		4
        /*0000*/ 	.byte	0x04, 0x2f
        /*0002*/ 	.short	(.L_1 - .L_0)
	.align		4
.L_0:
        /*0004*/ 	.word	index@(_Z10lcs_kernelPcS_Piiii)
        /*0008*/ 	.word	0x0000000c


	//----- nvinfo : EIATTR_FRAME_SIZE
	.align		4
.L_1:
        /*000c*/ 	.byte	0x04, 0x11
        /*000e*/ 	.short	(.L_3 - .L_2)
	.align		4
.L_2:
        /*0010*/ 	.word	index@(_Z10lcs_kernelPcS_Piiii)
        /*0014*/ 	.word	0x00000000


	//----- nvinfo : EIATTR_MIN_STACK_SIZE
	.align		4
.L_3:
        /*0018*/ 	.byte	0x04, 0x12
        /*001a*/ 	.short	(.L_5 - .L_4)
	.align		4
.L_4:
        /*001c*/ 	.word	index@(_Z10lcs_kernelPcS_Piiii)
        /*0020*/ 	.word	0x00000000
.L_5:


//--------------------- .nv.compat                --------------------------
	.section	.nv.compat,"",@"SHT_CUDA_COMPAT_INFO"
	.align	4
        /*0000*/ 	.byte	0x02, 0x09, 0x00, 0x00, 0x02, 0x02, 0x01, 0x00, 0x02, 0x05, 0x05, 0x00, 0x03, 0x07, 0x01, 0x01
        /*0010*/ 	.byte	0x02, 0x03, 0x00, 0x00, 0x02, 0x06, 0x01, 0x00, 0x04, 0x0b, 0x08, 0x00, 0x09, 0x00, 0x00, 0x00
        /*0020*/ 	.byte	0x00, 0x00, 0x00, 0x00


//--------------------- .nv.info._Z10lcs_kernelPcS_Piiii --------------------------
	.section	.nv.info._Z10lcs_kernelPcS_Piiii,"",@"SHT_CUDA_INFO"
	.sectionflags	@""
	.align	4


	//----- nvinfo : EIATTR_CUDA_API_VERSION
	.align		4
        /*0000*/ 	.byte	0x04, 0x37
        /*0002*/ 	.short	(.L_7 - .L_6)
.L_6:
        /*0004*/ 	.word	0x00000082


	//----- nvinfo : EIATTR_KPARAM_INFO
	.align		4
.L_7:
        /*0008*/ 	.byte	0x04, 0x17
        /*000a*/ 	.short	(.L_9 - .L_8)
.L_8:
        /*000c*/ 	.word	0x00000000
        /*0010*/ 	.short	0x0005
        /*0012*/ 	.short	0x0020
        /*0014*/ 	.byte	0x00, 0xf0, 0x11, 0x00


	//----- nvinfo : EIATTR_KPARAM_INFO
	.align		4
.L_9:
        /*0018*/ 	.byte	0x04, 0x17
        /*001a*/ 	.short	(.L_11 - .L_10)
.L_10:
        /*001c*/ 	.word	0x00000000
        /*0020*/ 	.short	0x0004
        /*0022*/ 	.short	0x001c
        /*0024*/ 	.byte	0x00, 0xf0, 0x11, 0x00


	//----- nvinfo : EIATTR_KPARAM_INFO
	.align		4
.L_11:
        /*0028*/ 	.byte	0x04, 0x17
        /*002a*/ 	.short	(.L_13 - .L_12)
.L_12:
        /*002c*/ 	.word	0x00000000
        /*0030*/ 	.short	0x0003
        /*0032*/ 	.short	0x0018
        /*0034*/ 	.byte	0x00, 0xf0, 0x11, 0x00


	//----- nvinfo : EIATTR_KPARAM_INFO
	.align		4
.L_13:
        /*0038*/ 	.byte	0x04, 0x17
        /*003a*/ 	.short	(.L_15 - .L_14)
.L_14:
        /*003c*/ 	.word	0x00000000
        /*0040*/ 	.short	0x0002
        /*0042*/ 	.short	0x0010
        /*0044*/ 	.byte	0x00, 0xf5, 0x21, 0x00


	//----- nvinfo : EIATTR_KPARAM_INFO
	.align		4
.L_15:
        /*0048*/ 	.byte	0x04, 0x17
        /*004a*/ 	.short	(.L_17 - .L_16)
.L_16:
        /*004c*/ 	.word	0x00000000
        /*0050*/ 	.short	0x0001
        /*0052*/ 	.short	0x0008
        /*0054*/ 	.byte	0x00, 0xf5, 0x21, 0x00


	//----- nvinfo : EIATTR_KPARAM_INFO
	.align		4
.L_17:
        /*0058*/ 	.byte	0x04, 0x17
        /*005a*/ 	.short	(.L_19 - .L_18)
.L_18:
        /*005c*/ 	.word	0x00000000
        /*0060*/ 	.short	0x0000
        /*0062*/ 	.short	0x0000
        /*0064*/ 	.byte	0x00, 0xf5, 0x21, 0x00


	//----- nvinfo : EIATTR_SPARSE_MMA_MASK
	.align		4
.L_19:
        /*0068*/ 	.byte	0x03, 0x50
        /*006a*/ 	.short	0x0000


	//----- nvinfo : EIATTR_MAXREG_COUNT
	.align		4
        /*006c*/ 	.byte	0x03, 0x1b
        /*006e*/ 	.short	0x00ff


	//----- nvinfo : EIATTR_MERCURY_ISA_VERSION
	.align		4
        /*0070*/ 	.byte	0x03, 0x5f
        /*0072*/ 	.short	0x0101


	//----- nvinfo : EIATTR_VRC_CTA_INIT_COUNT
	.align		4
        /*0074*/ 	.byte	0x02, 0x4a
	.zero		1
	.zero		1


	//----- nvinfo : EIATTR_EXIT_INSTR_OFFSETS
	.align		4
        /*0078*/ 	.byte	0x04, 0x1c
        /*007a*/ 	.short	(.L_21 - .L_20)


	//   ....[0]....
.L_20:
        /*007c*/ 	.word	0x00000100


	//   ....[1]....
        /*0080*/ 	.word	0x00000290


	//   ....[2]....
        /*0084*/ 	.word	0x000003a0


	//----- nvinfo : EIATTR_CRS_STACK_SIZE
	.align		4
.L_21:
        /*0088*/ 	.byte	0x04, 0x1e
        /*008a*/ 	.short	(.L_23 - .L_22)
.L_22:
        /*008c*/ 	.word	0x00000000


	//----- nvinfo : EIATTR_CBANK_PARAM_SIZE
	.align		4
.L_23:
        /*0090*/ 	.byte	0x03, 0x19
        /*0092*/ 	.short	0x0024


	//----- nvinfo : EIATTR_PARAM_CBANK
	.align		4
        /*0094*/ 	.byte	0x04, 0x0a
        /*0096*/ 	.short	(.L_25 - .L_24)
	.align		4
.L_24:
        /*0098*/ 	.word	index@(.nv.constant0._Z10lcs_kernelPcS_Piiii)
        /*009c*/ 	.short	0x0380
        /*009e*/ 	.short	0x0024


	//----- nvinfo : EIATTR_SW_WAR
	.align		4
.L_25:
        /*00a0*/ 	.byte	0x04, 0x36
        /*00a2*/ 	.short	(.L_27 - .L_26)
.L_26:
        /*00a4*/ 	.word	0x00000008
.L_27:


//--------------------- .nv.callgraph             --------------------------
	.section	.nv.callgraph,"",@"SHT_CUDA_CALLGRAPH"
	.align	4
	.sectionentsize	8
	.align		4
        /*0000*/ 	.word	0x00000000
	.align		4
        /*0004*/ 	.word	0xffffffff
	.align		4
        /*0008*/ 	.word	0x00000000
	.align		4
        /*000c*/ 	.word	0xfffffffe
	.align		4
        /*0010*/ 	.word	0x00000000
	.align		4
        /*0014*/ 	.word	0xfffffffd
	.align		4
        /*0018*/ 	.word	0x00000000
	.align		4
        /*001c*/ 	.word	0xfffffffc


//--------------------- .text._Z10lcs_kernelPcS_Piiii --------------------------
	.section	.text._Z10lcs_kernelPcS_Piiii,"ax",@progbits
	.align	128
        .global         _Z10lcs_kernelPcS_Piiii
        .type           _Z10lcs_kernelPcS_Piiii,@function
        .size           _Z10lcs_kernelPcS_Piiii,(.L_x_2 - _Z10lcs_kernelPcS_Piiii)
        .other          _Z10lcs_kernelPcS_Piiii,@"STO_CUDA_ENTRY STV_DEFAULT"
_Z10lcs_kernelPcS_Piiii:
.text._Z10lcs_kernelPcS_Piiii:
[----:B------:R-:W-:Y:S08]  /*0000*/  LDC R1, c[0x0][0x37c] ;  /* 0x0000df00ff017b82 */ /* 0x000ff00000000800 */
[----:B------:R-:W0:Y:S01]  /*0010*/  LDC R6, c[0x0][0x3a0] ;  /* 0x0000e800ff067b82 */ /* 0x000e220000000800 */
[----:B------:R-:W1:Y:S01]  /*0020*/  S2R R3, SR_TID.X ;  /* 0x0000000000037919 */ /* 0x000e620000002100 */
[----:B------:R-:W2:Y:S06]  /*0030*/  LDCU UR4, c[0x0][0x398] ;  /* 0x00007300ff0477ac */ /* 0x000eac0008000800 */
[----:B------:R-:W0:Y:S02]  /*0040*/  LDC R9, c[0x0][0x39c] ;  /* 0x0000e700ff097b82 */ /* 0x000e240000000800 */
[----:B0-----:R-:W-:-:S13]  /*0050*/  ISETP.GE.AND P1, PT, R6, R9, PT ;  /* 0x000000090600720c */ /* 0x001fda0003f26270 */
[C---:B-1----:R-:W-:Y:S02]  /*0060*/  @P1 IMAD.IADD R2, R3.reuse, 0x1, -R9 ;  /* 0x0000000103021824 */ /* 0x042fe400078e0a09 */
[--C-:B------:R-:W-:Y:S02]  /*0070*/  @!P1 IMAD.MOV.U32 R0, RZ, RZ, R3.reuse ;  /* 0x000000ffff009224 */ /* 0x100fe400078e0003 */
[--C-:B------:R-:W-:Y:S01]  /*0080*/  @P1 IMAD.X R0, R2, 0x1, R6.reuse, PT ;  /* 0x0000000102001824 */ /* 0x100fe200038e0606 */
[----:B------:R-:W-:Y:S01]  /*0090*/  @!P1 IADD3 R6, PT, PT, -R3, 0x1, R6 ;  /* 0x0000000103069810 */ /* 0x000fe20007ffe106 */
[----:B------:R-:W-:Y:S02]  /*00a0*/  @P1 IMAD.IADD R6, R9, 0x1, -R3 ;  /* 0x0000000109061824 */ /* 0x000fe400078e0a03 */
[----:B------:R-:W-:-:S05]  /*00b0*/  VIADD R2, R0, 0x1 ;  /* 0x0000000100027836 */ /* 0x000fca0000000000 */
[----:B--2---:R-:W-:-:S04]  /*00c0*/  ISETP.GT.AND P0, PT, R2, UR4, PT ;  /* 0x0000000402007c0c */ /* 0x004fc8000bf04270 */
[----:B------:R-:W-:-:S04]  /*00d0*/  ISETP.GT.U32.OR P0, PT, R0, 0x7ffffffe, P0 ;  /* 0x7ffffffe0000780c */ /* 0x000fc80000704470 */
[----:B------:R-:W-:-:S04]  /*00e0*/  ISETP.LT.OR P0, PT, R6, 0x1, P0 ;  /* 0x000000010600780c */ /* 0x000fc80000701670 */
[----:B------:R-:W-:-:S13]  /*00f0*/  ISETP.GT.OR P0, PT, R6, R9, P0 ;  /* 0x000000090600720c */ /* 0x000fda0000704670 */
[----:B------:R-:W-:Y:S05]  /*0100*/  @P0 EXIT ;  /* 0x000000000000094d */ /* 0x000fea0003800000 */
[----:B------:R-:W0:Y:S01]  /*0110*/  LDCU.128 UR8, c[0x0][0x380] ;  /* 0x00007000ff0877ac */ /* 0x000e220008000c00 */
[----:B------:R-:W-:Y:S01]  /*0120*/  VIADD R4, R6, 0xffffffff ;  /* 0xffffffff06047836 */ /* 0x000fe20000000000 */
[----:B------:R-:W1:Y:S04]  /*0130*/  LDCU.64 UR4, c[0x0][0x358] ;  /* 0x00006b00ff0477ac */ /* 0x000e680008000a00 */
[----:B0-----:R-:W-:Y:S02]  /*0140*/  IADD3 R4, P1, PT, R4, UR10, RZ ;  /* 0x0000000a04047c10 */ /* 0x001fe4000ff3e0ff */
[----:B------:R-:W-:-:S03]  /*0150*/  IADD3 R2, P0, PT, R0, UR8, RZ ;  /* 0x0000000800027c10 */ /* 0x000fc6000ff1e0ff */
[----:B------:R-:W-:Y:S02]  /*0160*/  IMAD.X R5, RZ, RZ, UR11, P1 ;  /* 0x0000000bff057e24 */ /* 0x000fe400088e06ff */
[----:B------:R-:W-:-:S04]  /*0170*/  IMAD.X R3, RZ, RZ, UR9, P0 ;  /* 0x00000009ff037e24 */ /* 0x000fc800080e06ff */
[----:B-1----:R-:W2:Y:S04]  /*0180*/  LDG.E.U8 R5, desc[UR4][R4.64] ;  /* 0x0000000404057981 */ /* 0x002ea8000c1e1100 */
[----:B------:R-:W2:Y:S02]  /*0190*/  LDG.E.U8 R2, desc[UR4][R2.64] ;  /* 0x0000000402027981 */ /* 0x000ea4000c1e1100 */
[----:B--2---:R-:W-:-:S13]  /*01a0*/  ISETP.NE.AND P0, PT, R2, R5, PT ;  /* 0x000000050200720c */ /* 0x004fda0003f05270 */
[----:B------:R-:W-:Y:S05]  /*01b0*/  @P0 BRA `(.L_x_0) ;  /* 0x0000000000380947 */ /* 0x000fea0003800000 */
[----:B------:R-:W0:Y:S01]  /*01c0*/  LDCU.64 UR6, c[0x0][0x390] ;  /* 0x00007200ff0677ac */ /* 0x000e220008000a00 */
[----:B------:R-:W-:-:S05]  /*01d0*/  IMAD R7, R0, R9, R0 ;  /* 0x0000000900077224 */ /* 0x000fca00078e0200 */
[----:B------:R-:W-:-:S04]  /*01e0*/  IADD3 R0, P0, PT, R7, R6, RZ ;  /* 0x0000000607007210 */ /* 0x000fc80007f1e0ff */
[----:B------:R-:W-:Y:S02]  /*01f0*/  LEA.HI.X.SX32 R3, R7, RZ, 0x1, P0 ;  /* 0x000000ff07037211 */ /* 0x000fe400000f0eff */
[----:B0-----:R-:W-:-:S04]  /*0200*/  LEA R4, P0, R0, UR6, 0x2 ;  /* 0x0000000600047c11 */ /* 0x001fc8000f8010ff */
[----:B------:R-:W-:Y:S02]  /*0210*/  LEA.HI.X R5, R0, UR7, R3, 0x2, P0 ;  /* 0x0000000700057c11 */ /* 0x000fe400080f1403 */
[----:B------:R-:W0:Y:S03]  /*0220*/  LDC.64 R2, c[0x0][0x390] ;  /* 0x0000e400ff027b82 */ /* 0x000e260000000a00 */
[----:B------:R-:W2:Y:S01]  /*0230*/  LDG.E R4, desc[UR4][R4.64+-0x4] ;  /* 0xfffffc0404047981 */ /* 0x000ea2000c1e1900 */
[----:B------:R-:W-:-:S05]  /*0240*/  IADD3 R6, PT, PT, R6, R9, R7 ;  /* 0x0000000906067210 */ /* 0x000fca0007ffe007 */
[----:B------:R-:W-:-:S04]  /*0250*/  VIADD R7, R6, 0x1 ;  /* 0x0000000106077836 */ /* 0x000fc80000000000 */
[----:B0-----:R-:W-:-:S04]  /*0260*/  IMAD.WIDE R2, R7, 0x4, R2 ;  /* 0x0000000407027825 */ /* 0x001fc800078e0202 */
[----:B--2---:R-:W-:-:S05]  /*0270*/  VIADD R7, R4, 0x1 ;  /* 0x0000000104077836 */ /* 0x004fca0000000000 */
[----:B------:R-:W-:Y:S01]  /*0280*/  STG.E desc[UR4][R2.64], R7 ;  /* 0x0000000702007986 */ /* 0x000fe2000c101904 */
[----:B------:R-:W-:Y:S05]  /*0290*/  EXIT ;  /* 0x000000000000794d */ /* 0x000fea0003800000 */
.L_x_0:
[----:B------:R-:W0:Y:S01]  /*02a0*/  LDC.64 R2, c[0x0][0x390] ;  /* 0x0000e400ff027b82 */ /* 0x000e220000000a00 */
[----:B------:R-:W1:Y:S01]  /*02b0*/  LDCU.64 UR6, c[0x0][0x390] ;  /* 0x00007200ff0677ac */ /* 0x000e620008000a00 */
[----:B------:R-:W-:Y:S02]  /*02c0*/  IMAD R7, R0, R9, R0 ;  /* 0x0000000900077224 */ /* 0x000fe400078e0200 */
[----:B------:R-:W-:-:S04]  /*02d0*/  VIADD R5, R9, 0x1 ;  /* 0x0000000109057836 */ /* 0x000fc80000000000 */
[C---:B------:R-:W-:Y:S02]  /*02e0*/  IMAD.IADD R9, R7.reuse, 0x1, R5 ;  /* 0x0000000107097824 */ /* 0x040fe400078e0205 */
[----:B------:R-:W-:-:S03]  /*02f0*/  IMAD.IADD R7, R7, 0x1, R6 ;  /* 0x0000000107077824 */ /* 0x000fc600078e0206 */
[----:B------:R-:W-:-:S04]  /*0300*/  IADD3 R0, P0, PT, R9, R6, RZ ;  /* 0x0000000609007210 */ /* 0x000fc80007f1e0ff */
[----:B------:R-:W-:Y:S02]  /*0310*/  LEA.HI.X.SX32 R9, R9, RZ, 0x1, P0 ;  /* 0x000000ff09097211 */ /* 0x000fe400000f0eff */
[----:B-1----:R-:W-:Y:S01]  /*0320*/  LEA R6, P0, R0, UR6, 0x2 ;  /* 0x0000000600067c11 */ /* 0x002fe2000f8010ff */
[----:B0-----:R-:W-:-:S03]  /*0330*/  IMAD.WIDE R2, R7, 0x4, R2 ;  /* 0x0000000407027825 */ /* 0x001fc600078e0202 */
[----:B------:R-:W-:Y:S02]  /*0340*/  LEA.HI.X R7, R0, UR7, R9, 0x2, P0 ;  /* 0x0000000700077c11 */ /* 0x000fe400080f1409 */
[----:B------:R-:W2:Y:S04]  /*0350*/  LDG.E R0, desc[UR4][R2.64] ;  /* 0x0000000402007981 */ /* 0x000ea8000c1e1900 */
[----:B------:R-:W2:Y:S01]  /*0360*/  LDG.E R7, desc[UR4][R6.64+-0x4] ;  /* 0xfffffc0406077981 */ /* 0x000ea2000c1e1900 */
[----:B------:R-:W-:Y:S01]  /*0370*/  IMAD.WIDE R4, R5, 0x4, R2 ;  /* 0x0000000405047825 */ /* 0x000fe200078e0202 */
[----:B--2---:R-:W-:-:S05]  /*0380*/  VIMNMX R9, PT, PT, R0, R7, !PT ;  /* 0x0000000700097248 */ /* 0x004fca0007fe0100 */
[----:B------:R-:W-:Y:S01]  /*0390*/  STG.E desc[UR4][R4.64], R9 ;  /* 0x0000000904007986 */ /* 0x000fe2000c101904 */
[----:B------:R-:W-:Y:S05]  /*03a0*/  EXIT ;  /* 0x000000000000794d */ /* 0x000fea0003800000 */
.L_x_1:
[----:B------:R-:W-:-:S00]  /*03b0*/  BRA `(.L_x_1) ;  /* 0xfffffffc00fc7947 */ /* 0x000fc0000383ffff */
[----:B------:R-:W-:-:S00]  /*03c0*/  NOP ;  /* 0x0000000000007918 */ /* 0x000fc00000000000 */
        /* <DEDUP_REMOVED lines=11> */
.L_x_2:


//--------------------- .nv.shared.reserved.0     --------------------------
	.section	.nv.shared.reserved.0,"aw",@nobits
	.weak		__nv_reservedSMEM_offset_0_alias
	.size		__nv_reservedSMEM_offset_0_alias, 0, 64
	.other		__nv_reservedSMEM_offset_0_alias,@"STO_CUDA_RESERVED_SHARED STV_DEFAULT"
__nv_reservedSMEM_offset_0_alias:
	.zero		0
	.zero		64


//--------------------- .nv.constant0._Z10lcs_kernelPcS_Piiii --------------------------
	.section	.nv.constant0._Z10lcs_kernelPcS_Piiii,"a",@progbits
	.sectionflags	@""
	.align	4
.nv.constant0._Z10lcs_kernelPcS_Piiii:
	.zero		932


//--------------------- SYMBOLS --------------------------

	.type		.nv.reservedSmem.offset0,@object
	.size		.nv.reservedSmem.offset0,0x4
